	.headerflags	@"EF_CUDA_TEXMODE_UNIFIED EF_CUDA_64BIT_ADDRESS EF_CUDA_ACCELERATORS EF_CUDA_SM90 EF_CUDA_VIRTUAL_SM(EF_CUDA_SM90)"
	.elftype	@"ET_EXEC"


//--------------------- .nv.info                  --------------------------
	.section	.nv.info,"",@"SHT_CUDA_INFO"
	.align	4


	//----- nvinfo : EIATTR_REGCOUNT
	.align		4
        /*0000*/ 	.byte	0x04, 0x2f
        /*0002*/ 	.short	(.L_3 - .L_2)
	.align		4
.L_2:
        /*0004*/ 	.word	index@(triton_poi_fused__native_batch_norm_legit_no_training_convolution_relu_13)
        /*0008*/ 	.word	0x00000016


	//----- nvinfo : EIATTR_MIN_STACK_SIZE
	.align		4
.L_3:
        /*000c*/ 	.byte	0x04, 0x12
        /*000e*/ 	.short	(.L_5 - .L_4)
	.align		4
.L_4:
        /*0010*/ 	.word	index@(triton_poi_fused__native_batch_norm_legit_no_training_convolution_relu_13)
        /*0014*/ 	.word	0x00000000


	//----- nvinfo : EIATTR_FRAME_SIZE
	.align		4
.L_5:
        /*0018*/ 	.byte	0x04, 0x11
        /*001a*/ 	.short	(.L_7 - .L_6)
	.align		4
.L_6:
        /*001c*/ 	.word	index@(triton_poi_fused__native_batch_norm_legit_no_training_convolution_relu_13)
        /*0020*/ 	.word	0x00000000


	//----- nvinfo : EIATTR_MIN_STACK_SIZE
	.align		4
.L_7:
        /*0024*/ 	.byte	0x04, 0x12
        /*0026*/ 	.short	(.L_9 - .L_8)
	.align		4
.L_8:
        /*0028*/ 	.word	index@(triton_poi_fused__native_batch_norm_legit_no_training_convolution_relu_13)
        /*002c*/ 	.word	0x00000000
.L_9:


//--------------------- .nv.info.triton_poi_fused__native_batch_norm_legit_no_training_convolution_relu_13 --------------------------
	.section	.nv.info.triton_poi_fused__native_batch_norm_legit_no_training_convolution_relu_13,"",@"SHT_CUDA_INFO"
	.sectionflags	@""
	.align	4


	//----- nvinfo : EIATTR_CUDA_API_VERSION
	.align		4
        /*0000*/ 	.byte	0x04, 0x37
        /*0002*/ 	.short	(.L_11 - .L_10)
.L_10:
        /*0004*/ 	.word	0x0000007c


	//----- nvinfo : EIATTR_KPARAM_INFO
	.align		4
.L_11:
        /*0008*/ 	.byte	0x04, 0x17
        /*000a*/ 	.short	(.L_13 - .L_12)
.L_12:
        /*000c*/ 	.word	0x00000000
        /*0010*/ 	.short	0x0007
        /*0012*/ 	.short	0x0038
        /*0014*/ 	.byte	0x00, 0xf0, 0x11, 0x00


	//----- nvinfo : EIATTR_KPARAM_INFO
	.align		4
.L_13:
        /*0018*/ 	.byte	0x04, 0x17
        /*001a*/ 	.short	(.L_15 - .L_14)
.L_14:
        /*001c*/ 	.word	0x00000000
        /*0020*/ 	.short	0x0006
        /*0022*/ 	.short	0x0030
        /*0024*/ 	.byte	0x00, 0xf4, 0x21, 0x00


	//----- nvinfo : EIATTR_KPARAM_INFO
	.align		4
.L_15:
        /*0028*/ 	.byte	0x04, 0x17
        /*002a*/ 	.short	(.L_17 - .L_16)
.L_16:
        /*002c*/ 	.word	0x00000000
        /*0030*/ 	.short	0x0005
        /*0032*/ 	.short	0x0028
        /*0034*/ 	.byte	0x00, 0xf4, 0x21, 0x00


	//----- nvinfo : EIATTR_KPARAM_INFO
	.align		4
.L_17:
        /*0038*/ 	.byte	0x04, 0x17
        /*003a*/ 	.short	(.L_19 - .L_18)
.L_18:
        /*003c*/ 	.word	0x00000000
        /*0040*/ 	.short	0x0004
        /*0042*/ 	.short	0x0020
        /*0044*/ 	.byte	0x00, 0xf4, 0x21, 0x00


	//----- nvinfo : EIATTR_KPARAM_INFO
	.align		4
.L_19:
        /*0048*/ 	.byte	0x04, 0x17
        /*004a*/ 	.short	(.L_21 - .L_20)
.L_20:
        /*004c*/ 	.word	0x00000000
        /*0050*/ 	.short	0x0003
        /*0052*/ 	.short	0x0018
        /*0054*/ 	.byte	0x00, 0xf4, 0x21, 0x00


	//----- nvinfo : EIATTR_KPARAM_INFO
	.align		4
.L_21:
        /*0058*/ 	.byte	0x04, 0x17
        /*005a*/ 	.short	(.L_23 - .L_22)
.L_22:
        /*005c*/ 	.word	0x00000000
        /*0060*/ 	.short	0x0002
        /*0062*/ 	.short	0x0010
        /*0064*/ 	.byte	0x00, 0xf4, 0x21, 0x00


	//----- nvinfo : EIATTR_KPARAM_INFO
	.align		4
.L_23:
        /*0068*/ 	.byte	0x04, 0x17
        /*006a*/ 	.short	(.L_25 - .L_24)
.L_24:
        /*006c*/ 	.word	0x00000000
        /*0070*/ 	.short	0x0001
        /*0072*/ 	.short	0x0008
        /*0074*/ 	.byte	0x00, 0xf4, 0x21, 0x00


	//----- nvinfo : EIATTR_KPARAM_INFO
	.align		4
.L_25:
        /*0078*/ 	.byte	0x04, 0x17
        /*007a*/ 	.short	(.L_27 - .L_26)
.L_26:
        /*007c*/ 	.word	0x00000000
        /*0080*/ 	.short	0x0000
        /*0082*/ 	.short	0x0000
        /*0084*/ 	.byte	0x00, 0xf4, 0x21, 0x00


	//----- nvinfo : EIATTR_SPARSE_MMA_MASK
	.align		4
.L_27:
        /*0088*/ 	.byte	0x03, 0x50
        /*008a*/ 	.short	0x0000


	//----- nvinfo : EIATTR_MAXREG_COUNT
	.align		4
        /*008c*/ 	.byte	0x03, 0x1b
        /*008e*/ 	.short	0x00ff


	//----- nvinfo : EIATTR_EXIT_INSTR_OFFSETS
	.align		4
        /*0090*/ 	.byte	0x04, 0x1c
        /*0092*/ 	.short	(.L_29 - .L_28)


	//   ....[0]....
.L_28:
        /*0094*/ 	.word	0x00000430


	//----- nvinfo : EIATTR_REQNTID
	.align		4
.L_29:
        /*0098*/ 	.byte	0x04, 0x10
        /*009a*/ 	.short	(.L_31 - .L_30)
.L_30:
        /*009c*/ 	.word	0x00000100
        /*00a0*/ 	.word	0x00000001
        /*00a4*/ 	.word	0x00000001


	//----- nvinfo : EIATTR_CBANK_PARAM_SIZE
	.align		4
.L_31:
        /*00a8*/ 	.byte	0x03, 0x19
        /*00aa*/ 	.short	0x003c


	//----- nvinfo : EIATTR_PARAM_CBANK
	.align		4
        /*00ac*/ 	.byte	0x04, 0x0a
        /*00ae*/ 	.short	(.L_33 - .L_32)
	.align		4
.L_32:
        /*00b0*/ 	.word	index@(.nv.constant0.triton_poi_fused__native_batch_norm_legit_no_training_convolution_relu_13)
        /*00b4*/ 	.short	0x0210
        /*00b6*/ 	.short	0x003c


	//----- nvinfo : EIATTR_SW_WAR
	.align		4
.L_33:
        /*00b8*/ 	.byte	0x04, 0x36
        /*00ba*/ 	.short	(.L_35 - .L_34)
.L_34:
        /*00bc*/ 	.word	0x00000008
.L_35:


//--------------------- .nv.callgraph             --------------------------
	.section	.nv.callgraph,"",@"SHT_CUDA_CALLGRAPH"
	.align	4
	.sectionentsize	8
	.align		4
        /*0000*/ 	.word	0x00000000
	.align		4
        /*0004*/ 	.word	0xffffffff
	.align		4
        /*0008*/ 	.word	0x00000000
	.align		4
        /*000c*/ 	.word	0xfffffffe
	.align		4
        /*0010*/ 	.word	0x00000000
	.align		4
        /*0014*/ 	.word	0xfffffffd
	.align		4
        /*0018*/ 	.word	0x00000000
	.align		4
        /*001c*/ 	.word	0xfffffffc


//--------------------- .nv.constant4             --------------------------
	.section	.nv.constant4,"a",@progbits
	.align	8
	.align		8
.nv.constant4:
        /*0000*/ 	.dword	_$_str
	.align		8
        /*0008*/ 	.dword	_$_str_$_2


//--------------------- .text.triton_poi_fused__native_batch_norm_legit_no_training_convolution_relu_13 --------------------------
	.section	.text.triton_poi_fused__native_batch_norm_legit_no_training_convolution_relu_13,"ax",@progbits
	.align	128
        .global         triton_poi_fused__native_batch_norm_legit_no_training_convolution_relu_13
        .type           triton_poi_fused__native_batch_norm_legit_no_training_convolution_relu_13,@function
        .size           triton_poi_fused__native_batch_norm_legit_no_training_convolution_relu_13,(.L_x_1 - triton_poi_fused__native_batch_norm_legit_no_training_convolution_relu_13)
        .other          triton_poi_fused__native_batch_norm_legit_no_training_convolution_relu_13,@"STO_CUDA_ENTRY STV_DEFAULT"
triton_poi_fused__native_batch_norm_legit_no_training_convolution_relu_13:
.text.triton_poi_fused__native_batch_norm_legit_no_training_convolution_relu_13:
[----:B------:R-:W-:Y:S01]  /*0000*/  LDC R1, c[0x0][0x28] ;  /* 0x00000a00ff017b82 */ /* 0x000fe20000000800 */
[----:B------:R-:W1:Y:S07]  /*0010*/  S2R R0, SR_TID.X ;  /* 0x0000000000007919 */ /* 0x000e6e0000002100 */
[----:B------:R-:W2:Y:S01]  /*0020*/  LDC.64 R6, c[0x0][0x228] ;  /* 0x00008a00ff067b82 */ /* 0x000ea20000000a00 */
[----:B------:R-:W-:Y:S01]  /*0030*/  ULDC.64 UR4, c[0x0][0x208] ;  /* 0x0000820000047ab9 */ /* 0x000fe20000000a00 */
[----:B------:R-:W3:Y:S06]  /*0040*/  S2R R5, SR_CTAID.X ;  /* 0x0000000000057919 */ /* 0x000eec0000002500 */
[----:B------:R-:W4:Y:S08]  /*0050*/  LDC.64 R12, c[0x0][0x218] ;  /* 0x00008600ff0c7b82 */ /* 0x000f300000000a00 */
[----:B------:R-:W5:Y:S08]  /*0060*/  LDC.64 R14, c[0x0][0x220] ;  /* 0x00008800ff0e7b82 */ /* 0x000f700000000a00 */
[----:B------:R-:W5:Y:S01]  /*0070*/  LDC.64 R10, c[0x0][0x238] ;  /* 0x00008e00ff0a7b82 */ /* 0x000f620000000a00 */
[----:B-1----:R-:W-:-:S07]  /*0080*/  SHF.L.U32 R0, R0, 0x1, RZ ;  /* 0x0000000100007819 */ /* 0x002fce00000006ff */
[----:B------:R-:W1:Y:S01]  /*0090*/  LDC.64 R16, c[0x0][0x230] ;  /* 0x00008c00ff107b82 */ /* 0x000e620000000a00 */
[----:B---3--:R-:W-:Y:S02]  /*00a0*/  SHF.R.S32.HI R3, RZ, 0x16, R5 ;  /* 0x00000016ff037819 */ /* 0x008fe40000011405 */
[----:B------:R-:W-:Y:S02]  /*00b0*/  LOP3.LUT R0, R0, 0x1fe, RZ, 0xc0, !PT ;  /* 0x000001fe00007812 */ /* 0x000fe400078ec0ff */
[----:B------:R-:W-:Y:S02]  /*00c0*/  SGXT R3, R3, 0x1 ;  /* 0x000000010303781a */ /* 0x000fe40000000200 */
[----:B------:R-:W-:-:S04]  /*00d0*/  LEA R0, R5, R0, 0x9 ;  /* 0x0000000005007211 */ /* 0x000fc800078e48ff */
[----:B------:R-:W-:-:S04]  /*00e0*/  LEA.HI R3, R3, R0, RZ, 0x9 ;  /* 0x0000000003037211 */ /* 0x000fc800078f48ff */
[----:B------:R-:W-:-:S04]  /*00f0*/  LOP3.LUT R3, R3, 0xfffffe00, RZ, 0xc0, !PT ;  /* 0xfffffe0003037812 */ /* 0x000fc800078ec0ff */
[----:B------:R-:W-:Y:S02]  /*0100*/  IADD3 R8, R0, -R3, RZ ;  /* 0x8000000300087210 */ /* 0x000fe40007ffe0ff */
[----:B------:R-:W3:Y:S03]  /*0110*/  LDC.64 R2, c[0x0][0x210] ;  /* 0x00008400ff027b82 */ /* 0x000ee60000000a00 */
[----:B--2---:R-:W-:-:S06]  /*0120*/  IMAD.WIDE R6, R8, 0x4, R6 ;  /* 0x0000000408067825 */ /* 0x004fcc00078e0206 */
[----:B------:R-:W2:Y:S01]  /*0130*/  LDG.E.EL.64 R6, desc[UR4][R6.64] ;  /* 0x0000000406067981 */ /* 0x000ea2000c2e1b00 */
[----:B----4-:R-:W-:-:S04]  /*0140*/  IMAD.WIDE R12, R8, 0x4, R12 ;  /* 0x00000004080c7825 */ /* 0x010fc800078e020c */
[C---:B-----5:R-:W-:Y:S02]  /*0150*/  IMAD.WIDE R14, R8.reuse, 0x4, R14 ;  /* 0x00000004080e7825 */ /* 0x060fe400078e020e */
[----:B------:R-:W4:Y:S02]  /*0160*/  LDG.E.EL.64 R12, desc[UR4][R12.64] ;  /* 0x000000040c0c7981 */ /* 0x000f24000c2e1b00 */
[----:B0-----:R-:W-:Y:S02]  /*0170*/  IMAD.WIDE R10, R8, 0x4, R10 ;  /* 0x00000004080a7825 */ /* 0x001fe400078e020a */
[----:B------:R-:W5:Y:S02]  /*0180*/  LDG.E.EL.64 R14, desc[UR4][R14.64] ;  /* 0x000000040e0e7981 */ /* 0x000f64000c2e1b00 */
[----:B---3--:R-:W-:Y:S02]  /*0190*/  IMAD.WIDE R2, R0, 0x4, R2 ;  /* 0x0000000400027825 */ /* 0x008fe400078e0202 */
[----:B------:R-:W3:Y:S04]  /*01a0*/  LDG.E.EL.64 R10, desc[UR4][R10.64] ;  /* 0x000000040a0a7981 */ /* 0x000ee8000c2e1b00 */
[----:B------:R-:W4:Y:S01]  /*01b0*/  LDG.E.64 R4, desc[UR4][R2.64] ;  /* 0x0000000402047981 */ /* 0x000f22000c1e1b00 */
[----:B-1----:R-:W-:-:S05]  /*01c0*/  IMAD.WIDE R16, R8, 0x4, R16 ;  /* 0x0000000408107825 */ /* 0x002fca00078e0210 */
[----:B------:R0:W3:Y:S02]  /*01d0*/  LDG.E.EL.64 R8, desc[UR4][R16.64] ;  /* 0x0000000410087981 */ /* 0x0000e4000c2e1b00 */
[----:B0-----:R-:W-:Y:S01]  /*01e0*/  HFMA2.MMA R16, -RZ, RZ, 1.625, 0 ;  /* 0x3e800000ff107435 */ /* 0x001fe200000001ff */
[----:B--2---:R-:W-:Y:S01]  /*01f0*/  FADD R6, R6, 9.9999997473787516356e-06 ;  /* 0x3727c5ac06067421 */ /* 0x004fe20000000000 */
[----:B------:R-:W-:-:S03]  /*0200*/  FADD R7, R7, 9.9999997473787516356e-06 ;  /* 0x3727c5ac07077421 */ /* 0x000fc60000000000 */
[----:B------:R-:W0:Y:S08]  /*0210*/  MUFU.SQRT R18, R6 ;  /* 0x0000000600127308 */ /* 0x000e300000002000 */
[----:B------:R1:W2:Y:S01]  /*0220*/  MUFU.SQRT R19, R7 ;  /* 0x0000000700137308 */ /* 0x0002a20000002000 */
[C---:B0-----:R-:W-:Y:S02]  /*0230*/  FSETP.GT.AND P0, PT, R18.reuse, 8.50705917302346158658e+37, PT ;  /* 0x7e8000001200780b */ /* 0x041fe40003f04000 */
[----:B------:R-:W-:Y:S01]  /*0240*/  FSETP.GEU.AND P2, PT, R18, 1.175494350822287508e-38, PT ;  /* 0x008000001200780b */ /* 0x000fe20003f4e000 */
[----:B-1----:R-:W0:Y:S01]  /*0250*/  LDC.64 R6, c[0x0][0x240] ;  /* 0x00009000ff067b82 */ /* 0x002e220000000a00 */
[----:B--2---:R-:W-:-:S02]  /*0260*/  FSETP.GT.AND P1, PT, R19, 8.50705917302346158658e+37, PT ;  /* 0x7e8000001300780b */ /* 0x004fc40003f24000 */
[----:B------:R-:W-:-:S07]  /*0270*/  FSETP.GEU.AND P3, PT, R19, 1.175494350822287508e-38, PT ;  /* 0x008000001300780b */ /* 0x000fce0003f6e000 */
[----:B------:R-:W-:-:S04]  /*0280*/  @P0 FMUL R18, R18, 0.25 ;  /* 0x3e80000012120820 */ /* 0x000fc80000400000 */
[----:B------:R-:W-:Y:S01]  /*0290*/  @!P2 FMUL R18, R18, 16777216 ;  /* 0x4b8000001212a820 */ /* 0x000fe20000400000 */
[----:B------:R-:W-:-:S04]  /*02a0*/  @P1 FMUL R19, R19, 0.25 ;  /* 0x3e80000013131820 */ /* 0x000fc80000400000 */
[----:B------:R-:W-:Y:S01]  /*02b0*/  @!P3 FMUL R19, R19, 16777216 ;  /* 0x4b8000001313b820 */ /* 0x000fe20000400000 */
[----:B------:R-:W1:Y:S01]  /*02c0*/  MUFU.RCP R18, R18 ;  /* 0x0000001200127308 */ /* 0x000e620000001000 */
[----:B------:R-:W-:-:S07]  /*02d0*/  FSEL R17, R16, 1, P0 ;  /* 0x3f80000010117808 */ /* 0x000fce0000000000 */
[----:B------:R-:W2:Y:S01]  /*02e0*/  MUFU.RCP R19, R19 ;  /* 0x0000001300137308 */ /* 0x000ea20000001000 */
[----:B------:R-:W-:Y:S01]  /*02f0*/  FSEL R16, R16, 1, P1 ;  /* 0x3f80000010107808 */ /* 0x000fe20000800000 */
[----:B------:R-:W-:Y:S01]  /*0300*/  @!P2 FMUL R17, R17, 16777216 ;  /* 0x4b8000001111a820 */ /* 0x000fe20000400000 */
[----:B----4-:R-:W-:Y:S01]  /*0310*/  FADD R4, R4, R12 ;  /* 0x0000000c04047221 */ /* 0x010fe20000000000 */
[----:B------:R-:W-:Y:S02]  /*0320*/  FADD R5, R5, R13 ;  /* 0x0000000d05057221 */ /* 0x000fe40000000000 */
[----:B------:R-:W-:Y:S01]  /*0330*/  @!P3 FMUL R16, R16, 16777216 ;  /* 0x4b8000001010b820 */ /* 0x000fe20000400000 */
[----:B-1----:R-:W-:Y:S01]  /*0340*/  FMUL R17, R18, R17 ;  /* 0x0000001112117220 */ /* 0x002fe20000400000 */
[----:B-----5:R-:W-:Y:S01]  /*0350*/  FADD R14, -R14, R4 ;  /* 0x000000040e0e7221 */ /* 0x020fe20000000100 */
[----:B------:R-:W-:Y:S01]  /*0360*/  FADD R15, -R15, R5 ;  /* 0x000000050f0f7221 */ /* 0x000fe20000000100 */
[----:B--2---:R-:W-:-:S02]  /*0370*/  FMUL R16, R19, R16 ;  /* 0x0000001013107220 */ /* 0x004fc40000400000 */
[----:B------:R-:W-:Y:S02]  /*0380*/  FMUL R17, R14, R17 ;  /* 0x000000110e117220 */ /* 0x000fe40000400000 */
[----:B------:R-:W-:Y:S02]  /*0390*/  FMUL R16, R15, R16 ;  /* 0x000000100f107220 */ /* 0x000fe40000400000 */
[----:B---3--:R-:W-:Y:S02]  /*03a0*/  FFMA R8, R8, R17, R10 ;  /* 0x0000001108087223 */ /* 0x008fe4000000000a */
[----:B------:R-:W-:-:S03]  /*03b0*/  FFMA R9, R9, R16, R11 ;  /* 0x0000001009097223 */ /* 0x000fc6000000000b */
[----:B------:R-:W-:Y:S02]  /*03c0*/  FSETP.GEU.AND P0, PT, R8, RZ, PT ;  /* 0x000000ff0800720b */ /* 0x000fe40003f0e000 */
[C---:B------:R-:W-:Y:S01]  /*03d0*/  FSETP.GEU.AND P1, PT, R9.reuse, RZ, PT ;  /* 0x000000ff0900720b */ /* 0x040fe20003f2e000 */
[----:B0-----:R-:W-:Y:S01]  /*03e0*/  IMAD.WIDE R6, R0, 0x4, R6 ;  /* 0x0000000400067825 */ /* 0x001fe200078e0206 */
[----:B------:R-:W-:Y:S02]  /*03f0*/  FSEL R8, R8, RZ, P0 ;  /* 0x000000ff08087208 */ /* 0x000fe40000000000 */
[----:B------:R-:W-:Y:S01]  /*0400*/  FSEL R9, R9, RZ, P1 ;  /* 0x000000ff09097208 */ /* 0x000fe20000800000 */
[----:B------:R-:W-:Y:S04]  /*0410*/  STG.E.64 desc[UR4][R2.64], R4 ;  /* 0x0000000402007986 */ /* 0x000fe8000c101b04 */
[----:B------:R-:W-:Y:S01]  /*0420*/  STG.E.64 desc[UR4][R6.64], R8 ;  /* 0x0000000806007986 */ /* 0x000fe2000c101b04 */
[----:B------:R-:W-:Y:S05]  /*0430*/  EXIT ;  /* 0x000000000000794d */ /* 0x000fea0003800000 */
.L_x_0:
[----:B------:R-:W-:-:S00]  /*0440*/  BRA `(.L_x_0) ;  /* 0xfffffffc00fc7947 */ /* 0x000fc0000383ffff */
[----:B------:R-:W-:-:S00]  /*0450*/  NOP ;  /* 0x0000000000007918 */ /* 0x000fc00000000000 */
        /* <DEDUP_REMOVED lines=10> */
.L_x_1:


//--------------------- .nv.global.init           --------------------------
	.section	.nv.global.init,"aw",@progbits
.nv.global.init:
	.type		_$_str,@object
	.size		_$_str,(_$_str_$_2 - _$_str)
_$_str:
        /*0000*/ 	.byte	0x5f, 0x5f, 0x43, 0x55, 0x44, 0x41, 0x5f, 0x46, 0x54, 0x5a, 0x00
	.type		_$_str_$_2,@object
	.size		_$_str_$_2,(.L_1 - _$_str_$_2)
_$_str_$_2:
        /*000b*/ 	.byte	0x5f, 0x5f, 0x43, 0x55, 0x44, 0x41, 0x5f, 0x50, 0x52, 0x45, 0x43, 0x5f, 0x53, 0x51, 0x52, 0x54
        /*001b*/ 	.byte	0x00
.L_1:


//--------------------- .nv.constant0.triton_poi_fused__native_batch_norm_legit_no_training_convolution_relu_13 --------------------------
	.section	.nv.constant0.triton_poi_fused__native_batch_norm_legit_no_training_convolution_relu_13,"a",@progbits
	.sectionflags	@""
	.align	4
.nv.constant0.triton_poi_fused__native_batch_norm_legit_no_training_convolution_relu_13:
	.zero		588
